	.headerflags	@"EF_CUDA_TEXMODE_UNIFIED EF_CUDA_64BIT_ADDRESS EF_CUDA_ACCELERATORS EF_CUDA_SM90 EF_CUDA_VIRTUAL_SM(EF_CUDA_SM90)"
	.elftype	@"ET_EXEC"


//--------------------- .nv.info                  --------------------------
	.section	.nv.info,"",@"SHT_CUDA_INFO"
	.align	4


	//----- nvinfo : EIATTR_REGCOUNT
	.align		4
        /*0000*/ 	.byte	0x04, 0x2f
        /*0002*/ 	.short	(.L_3 - .L_2)
	.align		4
.L_2:
        /*0004*/ 	.word	index@(triton_poi_fused__native_batch_norm_legit_no_training_hardtanh_16)
        /*0008*/ 	.word	0x00000017


	//----- nvinfo : EIATTR_MIN_STACK_SIZE
	.align		4
.L_3:
        /*000c*/ 	.byte	0x04, 0x12
        /*000e*/ 	.short	(.L_5 - .L_4)
	.align		4
.L_4:
        /*0010*/ 	.word	index@(triton_poi_fused__native_batch_norm_legit_no_training_hardtanh_16)
        /*0014*/ 	.word	0x00000000


	//----- nvinfo : EIATTR_FRAME_SIZE
	.align		4
.L_5:
        /*0018*/ 	.byte	0x04, 0x11
        /*001a*/ 	.short	(.L_7 - .L_6)
	.align		4
.L_6:
        /*001c*/ 	.word	index@(triton_poi_fused__native_batch_norm_legit_no_training_hardtanh_16)
        /*0020*/ 	.word	0x00000000


	//----- nvinfo : EIATTR_MIN_STACK_SIZE
	.align		4
.L_7:
        /*0024*/ 	.byte	0x04, 0x12
        /*0026*/ 	.short	(.L_9 - .L_8)
	.align		4
.L_8:
        /*0028*/ 	.word	index@(triton_poi_fused__native_batch_norm_legit_no_training_hardtanh_16)
        /*002c*/ 	.word	0x00000000
.L_9:


//--------------------- .nv.info.triton_poi_fused__native_batch_norm_legit_no_training_hardtanh_16 --------------------------
	.section	.nv.info.triton_poi_fused__native_batch_norm_legit_no_training_hardtanh_16,"",@"SHT_CUDA_INFO"
	.sectionflags	@""
	.align	4


	//----- nvinfo : EIATTR_CUDA_API_VERSION
	.align		4
        /*0000*/ 	.byte	0x04, 0x37
        /*0002*/ 	.short	(.L_11 - .L_10)
.L_10:
        /*0004*/ 	.word	0x0000007c


	//----- nvinfo : EIATTR_KPARAM_INFO
	.align		4
.L_11:
        /*0008*/ 	.byte	0x04, 0x17
        /*000a*/ 	.short	(.L_13 - .L_12)
.L_12:
        /*000c*/ 	.word	0x00000000
        /*0010*/ 	.short	0x0006
        /*0012*/ 	.short	0x0030
        /*0014*/ 	.byte	0x00, 0xf0, 0x11, 0x00


	//----- nvinfo : EIATTR_KPARAM_INFO
	.align		4
.L_13:
        /*0018*/ 	.byte	0x04, 0x17
        /*001a*/ 	.short	(.L_15 - .L_14)
.L_14:
        /*001c*/ 	.word	0x00000000
        /*0020*/ 	.short	0x0005
        /*0022*/ 	.short	0x0028
        /*0024*/ 	.byte	0x00, 0xf4, 0x21, 0x00


	//----- nvinfo : EIATTR_KPARAM_INFO
	.align		4
.L_15:
        /*0028*/ 	.byte	0x04, 0x17
        /*002a*/ 	.short	(.L_17 - .L_16)
.L_16:
        /*002c*/ 	.word	0x00000000
        /*0030*/ 	.short	0x0004
        /*0032*/ 	.short	0x0020
        /*0034*/ 	.byte	0x00, 0xf4, 0x21, 0x00


	//----- nvinfo : EIATTR_KPARAM_INFO
	.align		4
.L_17:
        /*0038*/ 	.byte	0x04, 0x17
        /*003a*/ 	.short	(.L_19 - .L_18)
.L_18:
        /*003c*/ 	.word	0x00000000
        /*0040*/ 	.short	0x0003
        /*0042*/ 	.short	0x0018
        /*0044*/ 	.byte	0x00, 0xf4, 0x21, 0x00


	//----- nvinfo : EIATTR_KPARAM_INFO
	.align		4
.L_19:
        /*0048*/ 	.byte	0x04, 0x17
        /*004a*/ 	.short	(.L_21 - .L_20)
.L_20:
        /*004c*/ 	.word	0x00000000
        /*0050*/ 	.short	0x0002
        /*0052*/ 	.short	0x0010
        /*0054*/ 	.byte	0x00, 0xf4, 0x21, 0x00


	//----- nvinfo : EIATTR_KPARAM_INFO
	.align		4
.L_21:
        /*0058*/ 	.byte	0x04, 0x17
        /*005a*/ 	.short	(.L_23 - .L_22)
.L_22:
        /*005c*/ 	.word	0x00000000
        /*0060*/ 	.short	0x0001
        /*0062*/ 	.short	0x0008
        /*0064*/ 	.byte	0x00, 0xf4, 0x21, 0x00


	//----- nvinfo : EIATTR_KPARAM_INFO
	.align		4
.L_23:
        /*0068*/ 	.byte	0x04, 0x17
        /*006a*/ 	.short	(.L_25 - .L_24)
.L_24:
        /*006c*/ 	.word	0x00000000
        /*0070*/ 	.short	0x0000
        /*0072*/ 	.short	0x0000
        /*0074*/ 	.byte	0x00, 0xf4, 0x21, 0x00


	//----- nvinfo : EIATTR_SPARSE_MMA_MASK
	.align		4
.L_25:
        /*0078*/ 	.byte	0x03, 0x50
        /*007a*/ 	.short	0x0000


	//----- nvinfo : EIATTR_MAXREG_COUNT
	.align		4
        /*007c*/ 	.byte	0x03, 0x1b
        /*007e*/ 	.short	0x00ff


	//----- nvinfo : EIATTR_EXIT_INSTR_OFFSETS
	.align		4
        /*0080*/ 	.byte	0x04, 0x1c
        /*0082*/ 	.short	(.L_27 - .L_26)


	//   ....[0]....
.L_26:
        /*0084*/ 	.word	0x00000470


	//   ....[1]....
        /*0088*/ 	.word	0x00000490


	//----- nvinfo : EIATTR_REQNTID
	.align		4
.L_27:
        /*008c*/ 	.byte	0x04, 0x10
        /*008e*/ 	.short	(.L_29 - .L_28)
.L_28:
        /*0090*/ 	.word	0x00000100
        /*0094*/ 	.word	0x00000001
        /*0098*/ 	.word	0x00000001


	//----- nvinfo : EIATTR_CBANK_PARAM_SIZE
	.align		4
.L_29:
        /*009c*/ 	.byte	0x03, 0x19
        /*009e*/ 	.short	0x0034


	//----- nvinfo : EIATTR_PARAM_CBANK
	.align		4
        /*00a0*/ 	.byte	0x04, 0x0a
        /*00a2*/ 	.short	(.L_31 - .L_30)
	.align		4
.L_30:
        /*00a4*/ 	.word	index@(.nv.constant0.triton_poi_fused__native_batch_norm_legit_no_training_hardtanh_16)
        /*00a8*/ 	.short	0x0210
        /*00aa*/ 	.short	0x0034


	//----- nvinfo : EIATTR_SW_WAR
	.align		4
.L_31:
        /*00ac*/ 	.byte	0x04, 0x36
        /*00ae*/ 	.short	(.L_33 - .L_32)
.L_32:
        /*00b0*/ 	.word	0x00000008
.L_33:


//--------------------- .nv.callgraph             --------------------------
	.section	.nv.callgraph,"",@"SHT_CUDA_CALLGRAPH"
	.align	4
	.sectionentsize	8
	.align		4
        /*0000*/ 	.word	0x00000000
	.align		4
        /*0004*/ 	.word	0xffffffff
	.align		4
        /*0008*/ 	.word	0x00000000
	.align		4
        /*000c*/ 	.word	0xfffffffe
	.align		4
        /*0010*/ 	.word	0x00000000
	.align		4
        /*0014*/ 	.word	0xfffffffd
	.align		4
        /*0018*/ 	.word	0x00000000
	.align		4
        /*001c*/ 	.word	0xfffffffc


//--------------------- .nv.constant4             --------------------------
	.section	.nv.constant4,"a",@progbits
	.align	8
	.align		8
.nv.constant4:
        /*0000*/ 	.dword	_$_str
	.align		8
        /*0008*/ 	.dword	_$_str_$_2


//--------------------- .text.triton_poi_fused__native_batch_norm_legit_no_training_hardtanh_16 --------------------------
	.section	.text.triton_poi_fused__native_batch_norm_legit_no_training_hardtanh_16,"ax",@progbits
	.align	128
        .global         triton_poi_fused__native_batch_norm_legit_no_training_hardtanh_16
        .type           triton_poi_fused__native_batch_norm_legit_no_training_hardtanh_16,@function
        .size           triton_poi_fused__native_batch_norm_legit_no_training_hardtanh_16,(.L_x_1 - triton_poi_fused__native_batch_norm_legit_no_training_hardtanh_16)
        .other          triton_poi_fused__native_batch_norm_legit_no_training_hardtanh_16,@"STO_CUDA_ENTRY STV_DEFAULT"
triton_poi_fused__native_batch_norm_legit_no_training_hardtanh_16:
.text.triton_poi_fused__native_batch_norm_legit_no_training_hardtanh_16:
[----:B------:R-:W0:Y:S01]  /*0000*/  LDC R1, c[0x0][0x28] ;  /* 0x00000a00ff017b82 */ /* 0x000e220000000800 */
[----:B------:R-:W1:Y:S07]  /*0010*/  S2R R0, SR_TID.X ;  /* 0x0000000000007919 */ /* 0x000e6e0000002100 */
[----:B------:R-:W2:Y:S01]  /*0020*/  LDC.64 R8, c[0x0][0x220] ;  /* 0x00008800ff087b82 */ /* 0x000ea20000000a00 */
[----:B------:R-:W-:Y:S01]  /*0030*/  ULDC.64 UR4, c[0x0][0x208] ;  /* 0x0000820000047ab9 */ /* 0x000fe20000000a00 */
[----:B------:R-:W3:Y:S06]  /*0040*/  S2R R3, SR_CTAID.X ;  /* 0x0000000000037919 */ /* 0x000eec0000002500 */
[----:B------:R-:W4:Y:S08]  /*0050*/  LDC.64 R14, c[0x0][0x218] ;  /* 0x00008600ff0e7b82 */ /* 0x000f300000000a00 */
[----:B------:R-:W5:Y:S08]  /*0060*/  LDC.64 R12, c[0x0][0x210] ;  /* 0x00008400ff0c7b82 */ /* 0x000f700000000a00 */
[----:B------:R-:W5:Y:S01]  /*0070*/  LDC.64 R16, c[0x0][0x228] ;  /* 0x00008a00ff107b82 */ /* 0x000f620000000a00 */
[----:B-1----:R-:W-:-:S07]  /*0080*/  IMAD.SHL.U32 R0, R0, 0x2, RZ ;  /* 0x0000000200007824 */ /* 0x002fce00078e00ff */
[----:B------:R-:W1:Y:S01]  /*0090*/  LDC.64 R18, c[0x0][0x230] ;  /* 0x00008c00ff127b82 */ /* 0x000e620000000a00 */
[----:B------:R-:W-:-:S04]  /*00a0*/  LOP3.LUT R0, R0, 0x1fe, RZ, 0xc0, !PT ;  /* 0x000001fe00007812 */ /* 0x000fc800078ec0ff */
[----:B---3--:R-:W-:-:S04]  /*00b0*/  LEA R0, R3, R0, 0x9 ;  /* 0x0000000003007211 */ /* 0x008fc800078e48ff */
[C---:B------:R-:W-:Y:S01]  /*00c0*/  ISETP.GE.AND P0, PT, R0.reuse, 0x12600, PT ;  /* 0x000126000000780c */ /* 0x040fe20003f06270 */
[----:B------:R-:W-:-:S05]  /*00d0*/  IMAD.HI R2, R0, 0x2aaaaaab, RZ ;  /* 0x2aaaaaab00027827 */ /* 0x000fca00078e02ff */
[----:B------:R-:W-:-:S04]  /*00e0*/  SHF.R.U32.HI R3, RZ, 0x1f, R2 ;  /* 0x0000001fff037819 */ /* 0x000fc80000011602 */
[----:B------:R-:W-:-:S05]  /*00f0*/  LEA.HI R3, R2, R3, RZ, 0x1a ;  /* 0x0000000302037211 */ /* 0x000fca00078fd0ff */
[----:B------:R-:W-:Y:S01]  /*0100*/  IMAD R11, R3, -0x180, R0 ;  /* 0xfffffe80030b7824 */ /* 0x000fe200078e0200 */
[----:B------:R-:W-:-:S03]  /*0110*/  CS2R R2, SRZ ;  /* 0x0000000000027805 */ /* 0x000fc6000001ff00 */
[----:B--2---:R-:W-:-:S05]  /*0120*/  IMAD.WIDE R8, R11, 0x4, R8 ;  /* 0x000000040b087825 */ /* 0x004fca00078e0208 */
[----:B------:R2:W3:Y:S01]  /*0130*/  @!P0 LDG.E.EL.64 R2, desc[UR4][R8.64] ;  /* 0x0000000408028981 */ /* 0x0004e2000c2e1b00 */
[----:B------:R-:W-:Y:S02]  /*0140*/  CS2R R4, SRZ ;  /* 0x0000000000047805 */ /* 0x000fe4000001ff00 */
[----:B------:R-:W-:Y:S01]  /*0150*/  CS2R R6, SRZ ;  /* 0x0000000000067805 */ /* 0x000fe2000001ff00 */
[----:B----4-:R-:W-:-:S04]  /*0160*/  IMAD.WIDE R14, R11, 0x4, R14 ;  /* 0x000000040b0e7825 */ /* 0x010fc800078e020e */
[----:B-----5:R-:W-:Y:S01]  /*0170*/  IMAD.WIDE R12, R0, 0x4, R12 ;  /* 0x00000004000c7825 */ /* 0x020fe200078e020c */
[----:B------:R-:W4:Y:S01]  /*0180*/  @!P0 LDG.E.EL.64 R4, desc[UR4][R14.64] ;  /* 0x000000040e048981 */ /* 0x000f22000c2e1b00 */
[----:B--2---:R-:W-:Y:S02]  /*0190*/  CS2R R8, SRZ ;  /* 0x0000000000087805 */ /* 0x004fe4000001ff00 */
[C---:B0-----:R-:W-:Y:S01]  /*01a0*/  IMAD.WIDE R16, R11.reuse, 0x4, R16 ;  /* 0x000000040b107825 */ /* 0x041fe200078e0210 */
[----:B------:R0:W4:Y:S03]  /*01b0*/  @!P0 LDG.E.64 R6, desc[UR4][R12.64] ;  /* 0x000000040c068981 */ /* 0x000126000c1e1b00 */
[----:B-1----:R-:W-:Y:S01]  /*01c0*/  IMAD.WIDE R18, R11, 0x4, R18 ;  /* 0x000000040b127825 */ /* 0x002fe200078e0212 */
[----:B------:R-:W-:-:S04]  /*01d0*/  CS2R R10, SRZ ;  /* 0x00000000000a7805 */ /* 0x000fc8000001ff00 */
[----:B------:R-:W2:Y:S04]  /*01e0*/  @!P0 LDG.E.EL.64 R8, desc[UR4][R18.64] ;  /* 0x0000000412088981 */ /* 0x000ea8000c2e1b00 */
[----:B------:R-:W2:Y:S01]  /*01f0*/  @!P0 LDG.E.EL.64 R10, desc[UR4][R16.64] ;  /* 0x00000004100a8981 */ /* 0x000ea2000c2e1b00 */
[----:B0-----:R-:W-:Y:S02]  /*0200*/  IMAD.MOV.U32 R13, RZ, RZ, 0x3e800000 ;  /* 0x3e800000ff0d7424 */ /* 0x001fe400078e00ff */
[----:B---3--:R-:W-:Y:S01]  /*0210*/  FADD R2, R2, 9.9999997473787516356e-06 ;  /* 0x3727c5ac02027421 */ /* 0x008fe20000000000 */
[----:B------:R-:W-:-:S03]  /*0220*/  FADD R3, R3, 9.9999997473787516356e-06 ;  /* 0x3727c5ac03037421 */ /* 0x000fc60000000000 */
[----:B------:R-:W0:Y:S08]  /*0230*/  MUFU.SQRT R20, R2 ;  /* 0x0000000200147308 */ /* 0x000e300000002000 */
[----:B------:R-:W1:Y:S01]  /*0240*/  MUFU.SQRT R14, R3 ;  /* 0x00000003000e7308 */ /* 0x000e620000002000 */
[C---:B0-----:R-:W-:Y:S02]  /*0250*/  FSETP.GT.AND P1, PT, R20.reuse, 8.50705917302346158658e+37, PT ;  /* 0x7e8000001400780b */ /* 0x041fe40003f24000 */
[----:B------:R-:W-:-:S02]  /*0260*/  FSETP.GEU.AND P3, PT, R20, 1.175494350822287508e-38, PT ;  /* 0x008000001400780b */ /* 0x000fc40003f6e000 */
[C---:B-1----:R-:W-:Y:S02]  /*0270*/  FSETP.GT.AND P2, PT, R14.reuse, 8.50705917302346158658e+37, PT ;  /* 0x7e8000000e00780b */ /* 0x042fe40003f44000 */
[----:B------:R-:W-:-:S07]  /*0280*/  FSETP.GEU.AND P4, PT, R14, 1.175494350822287508e-38, PT ;  /* 0x008000000e00780b */ /* 0x000fce0003f8e000 */
[----:B------:R-:W-:-:S04]  /*0290*/  @P1 FMUL R20, R20, 0.25 ;  /* 0x3e80000014141820 */ /* 0x000fc80000400000 */
[----:B------:R-:W-:Y:S01]  /*02a0*/  @!P3 FMUL R20, R20, 16777216 ;  /* 0x4b8000001414b820 */ /* 0x000fe20000400000 */
[----:B------:R-:W-:-:S04]  /*02b0*/  @P2 FMUL R14, R14, 0.25 ;  /* 0x3e8000000e0e2820 */ /* 0x000fc80000400000 */
[----:B------:R-:W-:Y:S01]  /*02c0*/  @!P4 FMUL R14, R14, 16777216 ;  /* 0x4b8000000e0ec820 */ /* 0x000fe20000400000 */
[----:B------:R-:W0:Y:S01]  /*02d0*/  MUFU.RCP R20, R20 ;  /* 0x0000001400147308 */ /* 0x000e220000001000 */
[----:B------:R-:W-:-:S07]  /*02e0*/  FSEL R3, R13, 1, P1 ;  /* 0x3f8000000d037808 */ /* 0x000fce0000800000 */
[----:B------:R-:W1:Y:S01]  /*02f0*/  MUFU.RCP R14, R14 ;  /* 0x0000000e000e7308 */ /* 0x000e620000001000 */
[----:B------:R-:W-:Y:S01]  /*0300*/  FSEL R13, R13, 1, P2 ;  /* 0x3f8000000d0d7808 */ /* 0x000fe20001000000 */
[----:B------:R-:W-:Y:S01]  /*0310*/  @!P3 FMUL R3, R3, 16777216 ;  /* 0x4b8000000303b820 */ /* 0x000fe20000400000 */
[----:B----4-:R-:W-:-:S03]  /*0320*/  FADD R4, -R4, R6 ;  /* 0x0000000604047221 */ /* 0x010fc60000000100 */
[----:B------:R-:W-:Y:S01]  /*0330*/  @!P4 FMUL R13, R13, 16777216 ;  /* 0x4b8000000d0dc820 */ /* 0x000fe20000400000 */
[----:B0-----:R-:W-:Y:S01]  /*0340*/  FMUL R3, R20, R3 ;  /* 0x0000000314037220 */ /* 0x001fe20000400000 */
[----:B------:R-:W-:-:S03]  /*0350*/  FADD R5, -R5, R7 ;  /* 0x0000000705057221 */ /* 0x000fc60000000100 */
[----:B------:R-:W-:Y:S01]  /*0360*/  FMUL R7, R4, R3 ;  /* 0x0000000304077220 */ /* 0x000fe20000400000 */
[----:B-1----:R-:W-:-:S03]  /*0370*/  FMUL R2, R14, R13 ;  /* 0x0000000d0e027220 */ /* 0x002fc60000400000 */
[----:B--2---:R-:W-:Y:S01]  /*0380*/  FFMA R7, R7, R10, R8 ;  /* 0x0000000a07077223 */ /* 0x004fe20000000008 */
[----:B------:R-:W-:Y:S02]  /*0390*/  FMUL R4, R5, R2 ;  /* 0x0000000205047220 */ /* 0x000fe40000400000 */
[----:B------:R-:W0:Y:S02]  /*03a0*/  LDC.64 R2, c[0x0][0x238] ;  /* 0x00008e00ff027b82 */ /* 0x000e240000000a00 */
[----:B------:R-:W-:Y:S01]  /*03b0*/  FFMA R4, R4, R11, R9 ;  /* 0x0000000b04047223 */ /* 0x000fe20000000009 */
[----:B------:R-:W-:-:S04]  /*03c0*/  FSETP.GTU.AND P1, PT, R7, RZ, PT ;  /* 0x000000ff0700720b */ /* 0x000fc80003f2c000 */
[C---:B------:R-:W-:Y:S02]  /*03d0*/  FSETP.GTU.AND P2, PT, R4.reuse, RZ, PT ;  /* 0x000000ff0400720b */ /* 0x040fe40003f4c000 */
[----:B------:R-:W-:Y:S02]  /*03e0*/  FSEL R6, R7, RZ, P1 ;  /* 0x000000ff07067208 */ /* 0x000fe40000800000 */
[----:B------:R-:W-:Y:S02]  /*03f0*/  FSEL R7, R4, RZ, P2 ;  /* 0x000000ff04077208 */ /* 0x000fe40001000000 */
[C---:B------:R-:W-:Y:S02]  /*0400*/  FSETP.GEU.AND P3, PT, R6.reuse, 6, PT ;  /* 0x40c000000600780b */ /* 0x040fe40003f6e000 */
[----:B------:R-:W-:Y:S02]  /*0410*/  FSETP.GEU.AND P4, PT, R7, 6, PT ;  /* 0x40c000000700780b */ /* 0x000fe40003f8e000 */
[----:B------:R-:W-:-:S02]  /*0420*/  FSETP.NAN.AND P1, PT, R6, R6, PT ;  /* 0x000000060600720b */ /* 0x000fc40003f28000 */
[----:B------:R-:W-:Y:S01]  /*0430*/  FSETP.NAN.AND P2, PT, R7, R7, PT ;  /* 0x000000070700720b */ /* 0x000fe20003f48000 */
[----:B0-----:R-:W-:-:S06]  /*0440*/  IMAD.WIDE R2, R0, 0x4, R2 ;  /* 0x0000000400027825 */ /* 0x001fcc00078e0202 */
[----:B------:R-:W-:Y:S02]  /*0450*/  @P3 SEL R6, R6, 0x40c00000, P1 ;  /* 0x40c0000006063807 */ /* 0x000fe40000800000 */
[----:B------:R-:W-:Y:S01]  /*0460*/  @P4 SEL R7, R7, 0x40c00000, P2 ;  /* 0x40c0000007074807 */ /* 0x000fe20001000000 */
[----:B------:R-:W-:Y:S06]  /*0470*/  @P0 EXIT ;  /* 0x000000000000094d */ /* 0x000fec0003800000 */
[----:B------:R-:W-:Y:S01]  /*0480*/  STG.E.64 desc[UR4][R2.64], R6 ;  /* 0x0000000602007986 */ /* 0x000fe2000c101b04 */
[----:B------:R-:W-:Y:S05]  /*0490*/  EXIT ;  /* 0x000000000000794d */ /* 0x000fea0003800000 */
.L_x_0:
[----:B------:R-:W-:-:S00]  /*04a0*/  BRA `(.L_x_0) ;  /* 0xfffffffc00fc7947 */ /* 0x000fc0000383ffff */
[----:B------:R-:W-:-:S00]  /*04b0*/  NOP ;  /* 0x0000000000007918 */ /* 0x000fc00000000000 */
        /* <DEDUP_REMOVED lines=12> */
.L_x_1:


//--------------------- .nv.global.init           --------------------------
	.section	.nv.global.init,"aw",@progbits
.nv.global.init:
	.type		_$_str,@object
	.size		_$_str,(_$_str_$_2 - _$_str)
_$_str:
        /*0000*/ 	.byte	0x5f, 0x5f, 0x43, 0x55, 0x44, 0x41, 0x5f, 0x46, 0x54, 0x5a, 0x00
	.type		_$_str_$_2,@object
	.size		_$_str_$_2,(.L_1 - _$_str_$_2)
_$_str_$_2:
        /*000b*/ 	.byte	0x5f, 0x5f, 0x43, 0x55, 0x44, 0x41, 0x5f, 0x50, 0x52, 0x45, 0x43, 0x5f, 0x53, 0x51, 0x52, 0x54
        /*001b*/ 	.byte	0x00
.L_1:


//--------------------- .nv.constant0.triton_poi_fused__native_batch_norm_legit_no_training_hardtanh_16 --------------------------
	.section	.nv.constant0.triton_poi_fused__native_batch_norm_legit_no_training_hardtanh_16,"a",@progbits
	.sectionflags	@""
	.align	4
.nv.constant0.triton_poi_fused__native_batch_norm_legit_no_training_hardtanh_16:
	.zero		580
